//
// Generated by NVIDIA NVVM Compiler
//
// Compiler Build ID: CL-36424714
// Cuda compilation tools, release 13.0, V13.0.88
// Based on NVVM 20.0.0
//

.version 9.0
.target sm_100
.address_size 64

	// .globl	_Z11AddIntsCUDAPiS_i

.visible .entry _Z11AddIntsCUDAPiS_i(
	.param .u64 .ptr .align 1 _Z11AddIntsCUDAPiS_i_param_0,
	.param .u64 .ptr .align 1 _Z11AddIntsCUDAPiS_i_param_1,
	.param .u32 _Z11AddIntsCUDAPiS_i_param_2
)
{
	.reg .pred 	%p<2>;
	.reg .b32 	%r<9>;
	.reg .b64 	%rd<8>;

	ld.param.u64 	%rd1, [_Z11AddIntsCUDAPiS_i_param_0];
	ld.param.u64 	%rd2, [_Z11AddIntsCUDAPiS_i_param_1];
	ld.param.u32 	%r2, [_Z11AddIntsCUDAPiS_i_param_2];
	mov.u32 	%r3, %ctaid.x;
	mov.u32 	%r4, %ntid.x;
	mov.u32 	%r5, %tid.x;
	mad.lo.s32 	%r1, %r3, %r4, %r5;
	setp.ge.s32 	%p1, %r1, %r2;
	@%p1 bra 	$L__BB0_2;
	cvta.to.global.u64 	%rd3, %rd2;
	cvta.to.global.u64 	%rd4, %rd1;
	mul.wide.s32 	%rd5, %r1, 4;
	add.s64 	%rd6, %rd3, %rd5;
	ld.global.u32 	%r6, [%rd6];
	add.s64 	%rd7, %rd4, %rd5;
	ld.global.u32 	%r7, [%rd7];
	add.s32 	%r8, %r7, %r6;
	st.global.u32 	[%rd7], %r8;
$L__BB0_2:
	ret;

}


// ===== COMPILED SASS (sm_100) =====

	.target	sm_100

	.elftype	@"ET_EXEC"


//--------------------- .note.nv.tkinfo           --------------------------
	.section	.note.nv.tkinfo,"",@"SHT_NOTE"
	.sectionflags	@"SHF_NOTE_NV_TKINFO"
	.tkinfo
        /*0018*/ 	.word	0x00000002
        /*0030*/ 	.string	""
        /*0030*/ 	.string	"ptxas"
        /*0030*/ 	.string	"Cuda compilation tools, release 13.0, V13.0.88"
        /*0030*/ 	.string	"Build cuda_13.0.r13.0/compiler.36424714_0"
        /*0030*/ 	.string	"-arch sm_100 -m 64 "



//--------------------- .note.nv.cuinfo           --------------------------
	.section	.note.nv.cuinfo,"",@"SHT_NOTE"
	.sectionflags	@"SHF_NOTE_NV_CUINFO"
        /*0018*/ 	.short	0x0002
        /*001a*/ 	.short	0x0064
        /*001c*/ 	.short	0x0082
	.zero		2


//--------------------- .nv.info                  --------------------------
	.section	.nv.info,"",@"SHT_CUDA_INFO"
	.align	4


	//----- nvinfo : EIATTR_REGCOUNT
	.align		4
        /*0000*/ 	.byte	0x04, 0x2f
        /*0002*/ 	.short	(.L_1 - .L_0)
	.align		4
.L_0:
        /*0004*/ 	.word	index@(_Z11AddIntsCUDAPiS_i)
        /*0008*/ 	.word	0x0000000a


	//----- nvinfo : EIATTR_FRAME_SIZE
	.align		4
.L_1:
        /*000c*/ 	.byte	0x04, 0x11
        /*000e*/ 	.short	(.L_3 - .L_2)
	.align		4
.L_2:
        /*0010*/ 	.word	index@(_Z11AddIntsCUDAPiS_i)
        /*0014*/ 	.word	0x00000000


	//----- nvinfo : EIATTR_MIN_STACK_SIZE
	.align		4
.L_3:
        /*0018*/ 	.byte	0x04, 0x12
        /*001a*/ 	.short	(.L_5 - .L_4)
	.align		4
.L_4:
        /*001c*/ 	.word	index@(_Z11AddIntsCUDAPiS_i)
        /*0020*/ 	.word	0x00000000
.L_5:


//--------------------- .nv.compat                --------------------------
	.section	.nv.compat,"",@"SHT_CUDA_COMPAT_INFO"
	.align	4
        /*0000*/ 	.byte	0x02, 0x09, 0x00, 0x00, 0x02, 0x02, 0x01, 0x00, 0x02, 0x05, 0x05, 0x00, 0x03, 0x07, 0x01, 0x01
        /*0010*/ 	.byte	0x02, 0x03, 0x00, 0x00, 0x02, 0x06, 0x01, 0x00, 0x04, 0x0b, 0x08, 0x00, 0x09, 0x00, 0x00, 0x00
        /*0020*/ 	.byte	0x00, 0x00, 0x00, 0x00


//--------------------- .nv.info._Z11AddIntsCUDAPiS_i --------------------------
	.section	.nv.info._Z11AddIntsCUDAPiS_i,"",@"SHT_CUDA_INFO"
	.sectionflags	@""
	.align	4


	//----- nvinfo : EIATTR_CUDA_API_VERSION
	.align		4
        /*0000*/ 	.byte	0x04, 0x37
        /*0002*/ 	.short	(.L_7 - .L_6)
.L_6:
        /*0004*/ 	.word	0x00000082


	//----- nvinfo : EIATTR_KPARAM_INFO
	.align		4
.L_7:
        /*0008*/ 	.byte	0x04, 0x17
        /*000a*/ 	.short	(.L_9 - .L_8)
.L_8:
        /*000c*/ 	.word	0x00000000
        /*0010*/ 	.short	0x0002
        /*0012*/ 	.short	0x0010
        /*0014*/ 	.byte	0x00, 0xf0, 0x11, 0x00


	//----- nvinfo : EIATTR_KPARAM_INFO
	.align		4
.L_9:
        /*0018*/ 	.byte	0x04, 0x17
        /*001a*/ 	.short	(.L_11 - .L_10)
.L_10:
        /*001c*/ 	.word	0x00000000
        /*0020*/ 	.short	0x0001
        /*0022*/ 	.short	0x0008
        /*0024*/ 	.byte	0x00, 0xf5, 0x21, 0x00


	//----- nvinfo : EIATTR_KPARAM_INFO
	.align		4
.L_11:
        /*0028*/ 	.byte	0x04, 0x17
        /*002a*/ 	.short	(.L_13 - .L_12)
.L_12:
        /*002c*/ 	.word	0x00000000
        /*0030*/ 	.short	0x0000
        /*0032*/ 	.short	0x0000
        /*0034*/ 	.byte	0x00, 0xf5, 0x21, 0x00


	//----- nvinfo : EIATTR_SPARSE_MMA_MASK
	.align		4
.L_13:
        /*0038*/ 	.byte	0x03, 0x50
        /*003a*/ 	.short	0x0000


	//----- nvinfo : EIATTR_MAXREG_COUNT
	.align		4
        /*003c*/ 	.byte	0x03, 0x1b
        /*003e*/ 	.short	0x00ff


	//----- nvinfo : EIATTR_MERCURY_ISA_VERSION
	.align		4
        /*0040*/ 	.byte	0x03, 0x5f
        /*0042*/ 	.short	0x0101


	//----- nvinfo : EIATTR_VRC_CTA_INIT_COUNT
	.align		4
        /*0044*/ 	.byte	0x02, 0x4a
	.zero		1
	.zero		1


	//----- nvinfo : EIATTR_EXIT_INSTR_OFFSETS
	.align		4
        /*0048*/ 	.byte	0x04, 0x1c
        /*004a*/ 	.short	(.L_15 - .L_14)


	//   ....[0]....
.L_14:
        /*004c*/ 	.word	0x00000070


	//   ....[1]....
        /*0050*/ 	.word	0x00000110


	//----- nvinfo : EIATTR_CBANK_PARAM_SIZE
	.align		4
.L_15:
        /*0054*/ 	.byte	0x03, 0x19
        /*0056*/ 	.short	0x0014


	//----- nvinfo : EIATTR_PARAM_CBANK
	.align		4
        /*0058*/ 	.byte	0x04, 0x0a
        /*005a*/ 	.short	(.L_17 - .L_16)
	.align		4
.L_16:
        /*005c*/ 	.word	index@(.nv.constant0._Z11AddIntsCUDAPiS_i)
        /*0060*/ 	.short	0x0380
        /*0062*/ 	.short	0x0014


	//----- nvinfo : EIATTR_SW_WAR
	.align		4
.L_17:
        /*0064*/ 	.byte	0x04, 0x36
        /*0066*/ 	.short	(.L_19 - .L_18)
.L_18:
        /*0068*/ 	.word	0x00000008
.L_19:


//--------------------- .nv.callgraph             --------------------------
	.section	.nv.callgraph,"",@"SHT_CUDA_CALLGRAPH"
	.align	4
	.sectionentsize	8
	.align		4
        /*0000*/ 	.word	0x00000000
	.align		4
        /*0004*/ 	.word	0xffffffff
	.align		4
        /*0008*/ 	.word	0x00000000
	.align		4
        /*000c*/ 	.word	0xfffffffe
	.align		4
        /*0010*/ 	.word	0x00000000
	.align		4
        /*0014*/ 	.word	0xfffffffd
	.align		4
        /*0018*/ 	.word	0x00000000
	.align		4
        /*001c*/ 	.word	0xfffffffc


//--------------------- .text._Z11AddIntsCUDAPiS_i --------------------------
	.section	.text._Z11AddIntsCUDAPiS_i,"ax",@progbits
	.align	128
        .global         _Z11AddIntsCUDAPiS_i
        .type           _Z11AddIntsCUDAPiS_i,@function
        .size           _Z11AddIntsCUDAPiS_i,(.L_x_1 - _Z11AddIntsCUDAPiS_i)
        .other          _Z11AddIntsCUDAPiS_i,@"STO_CUDA_ENTRY STV_DEFAULT"
_Z11AddIntsCUDAPiS_i:
.text._Z11AddIntsCUDAPiS_i:
[----:B------:R-:W-:Y:S01]  /*0000*/  LDC R1, c[0x0][0x37c] ;  /* 0x0000df00ff017b82 */ /* 0x000fe20000000800 */
[----:B------:R-:W0:Y:S07]  /*0010*/  S2R R0, SR_TID.X ;  /* 0x0000000000007919 */ /* 0x000e2e0000002100 */
[----:B------:R-:W0:Y:S01]  /*0020*/  S2UR UR4, SR_CTAID.X ;  /* 0x00000000000479c3 */ /* 0x000e220000002500 */
[----:B------:R-:W1:Y:S07]  /*0030*/  LDCU UR5, c[0x0][0x390] ;  /* 0x00007200ff0577ac */ /* 0x000e6e0008000800 */
[----:B------:R-:W0:Y:S02]  /*0040*/  LDC R7, c[0x0][0x360] ;  /* 0x0000d800ff077b82 */ /* 0x000e240000000800 */
[----:B0-----:R-:W-:-:S05]  /*0050*/  IMAD R7, R7, UR4, R0 ;  /* 0x0000000407077c24 */ /* 0x001fca000f8e0200 */
[----:B-1----:R-:W-:-:S13]  /*0060*/  ISETP.GE.AND P0, PT, R7, UR5, PT ;  /* 0x0000000507007c0c */ /* 0x002fda000bf06270 */
[----:B------:R-:W-:Y:S05]  /*0070*/  @P0 EXIT ;  /* 0x000000000000094d */ /* 0x000fea0003800000 */
[----:B------:R-:W0:Y:S01]  /*0080*/  LDC.64 R2, c[0x0][0x388] ;  /* 0x0000e200ff027b82 */ /* 0x000e220000000a00 */
[----:B------:R-:W1:Y:S07]  /*0090*/  LDCU.64 UR4, c[0x0][0x358] ;  /* 0x00006b00ff0477ac */ /* 0x000e6e0008000a00 */
[----:B------:R-:W2:Y:S01]  /*00a0*/  LDC.64 R4, c[0x0][0x380] ;  /* 0x0000e000ff047b82 */ /* 0x000ea20000000a00 */
[----:B0-----:R-:W-:-:S06]  /*00b0*/  IMAD.WIDE R2, R7, 0x4, R2 ;  /* 0x0000000407027825 */ /* 0x001fcc00078e0202 */
[----:B-1----:R-:W3:Y:S01]  /*00c0*/  LDG.E R2, desc[UR4][R2.64] ;  /* 0x0000000402027981 */ /* 0x002ee2000c1e1900 */
[----:B--2---:R-:W-:-:S05]  /*00d0*/  IMAD.WIDE R4, R7, 0x4, R4 ;  /* 0x0000000407047825 */ /* 0x004fca00078e0204 */
[----:B------:R-:W3:Y:S02]  /*00e0*/  LDG.E R7, desc[UR4][R4.64] ;  /* 0x0000000404077981 */ /* 0x000ee4000c1e1900 */
[----:B---3--:R-:W-:-:S05]  /*00f0*/  IADD3 R7, PT, PT, R2, R7, RZ ;  /* 0x0000000702077210 */ /* 0x008fca0007ffe0ff */
[----:B------:R-:W-:Y:S01]  /*0100*/  STG.E desc[UR4][R4.64], R7 ;  /* 0x0000000704007986 */ /* 0x000fe2000c101904 */
[----:B------:R-:W-:Y:S05]  /*0110*/  EXIT ;  /* 0x000000000000794d */ /* 0x000fea0003800000 */
.L_x_0:
[----:B------:R-:W-:-:S00]  /*0120*/  BRA `(.L_x_0) ;  /* 0xfffffffc00fc7947 */ /* 0x000fc0000383ffff */
[----:B------:R-:W-:-:S00]  /*0130*/  NOP ;  /* 0x0000000000007918 */ /* 0x000fc00000000000 */
        /* <DEDUP_REMOVED lines=12> */
.L_x_1:


//--------------------- .nv.shared.reserved.0     --------------------------
	.section	.nv.shared.reserved.0,"aw",@nobits
	.weak		__nv_reservedSMEM_offset_0_alias
	.size		__nv_reservedSMEM_offset_0_alias, 0, 64
	.other		__nv_reservedSMEM_offset_0_alias,@"STO_CUDA_RESERVED_SHARED STV_DEFAULT"
__nv_reservedSMEM_offset_0_alias:
	.zero		0
	.zero		64


//--------------------- .nv.constant0._Z11AddIntsCUDAPiS_i --------------------------
	.section	.nv.constant0._Z11AddIntsCUDAPiS_i,"a",@progbits
	.sectionflags	@""
	.align	4
.nv.constant0._Z11AddIntsCUDAPiS_i:
	.zero		916


//--------------------- SYMBOLS --------------------------

	.type		.nv.reservedSmem.offset0,@object
	.size		.nv.reservedSmem.offset0,0x4
